//
// Generated by NVIDIA NVVM Compiler
//
// Compiler Build ID: CL-36424714
// Cuda compilation tools, release 13.0, V13.0.88
// Based on NVVM 20.0.0
//

.version 9.0
.target sm_100
.address_size 64

	// .globl	_Z3setPbPii

.visible .entry _Z3setPbPii(
	.param .u64 .ptr .align 1 _Z3setPbPii_param_0,
	.param .u64 .ptr .align 1 _Z3setPbPii_param_1,
	.param .u32 _Z3setPbPii_param_2
)
{
	.reg .b16 	%rs<2>;
	.reg .b32 	%r<2>;
	.reg .b64 	%rd<9>;

	ld.param.u64 	%rd1, [_Z3setPbPii_param_0];
	ld.param.u64 	%rd2, [_Z3setPbPii_param_1];
	cvta.to.global.u64 	%rd3, %rd1;
	cvta.to.global.u64 	%rd4, %rd2;
	mov.u32 	%r1, %tid.x;
	mul.wide.u32 	%rd5, %r1, 4;
	add.s64 	%rd6, %rd4, %rd5;
	ld.global.s32 	%rd7, [%rd6];
	add.s64 	%rd8, %rd3, %rd7;
	mov.b16 	%rs1, 1;
	st.global.u8 	[%rd8], %rs1;
	ret;

}


// ===== COMPILED SASS (sm_100) =====

	.target	sm_100

	.elftype	@"ET_EXEC"


//--------------------- .note.nv.tkinfo           --------------------------
	.section	.note.nv.tkinfo,"",@"SHT_NOTE"
	.sectionflags	@"SHF_NOTE_NV_TKINFO"
	.tkinfo
        /*0018*/ 	.word	0x00000002
        /*0030*/ 	.string	""
        /*0030*/ 	.string	"ptxas"
        /*0030*/ 	.string	"Cuda compilation tools, release 13.0, V13.0.88"
        /*0030*/ 	.string	"Build cuda_13.0.r13.0/compiler.36424714_0"
        /*0030*/ 	.string	"-arch sm_100 -m 64 "



//--------------------- .note.nv.cuinfo           --------------------------
	.section	.note.nv.cuinfo,"",@"SHT_NOTE"
	.sectionflags	@"SHF_NOTE_NV_CUINFO"
        /*0018*/ 	.short	0x0002
        /*001a*/ 	.short	0x0064
        /*001c*/ 	.short	0x0082
	.zero		2


//--------------------- .nv.info                  --------------------------
	.section	.nv.info,"",@"SHT_CUDA_INFO"
	.align	4


	//----- nvinfo : EIATTR_REGCOUNT
	.align		4
        /*0000*/ 	.byte	0x04, 0x2f
        /*0002*/ 	.short	(.L_1 - .L_0)
	.align		4
.L_0:
        /*0004*/ 	.word	index@(_Z3setPbPii)
        /*0008*/ 	.word	0x00000008


	//----- nvinfo : EIATTR_FRAME_SIZE
	.align		4
.L_1:
        /*000c*/ 	.byte	0x04, 0x11
        /*000e*/ 	.short	(.L_3 - .L_2)
	.align		4
.L_2:
        /*0010*/ 	.word	index@(_Z3setPbPii)
        /*0014*/ 	.word	0x00000000


	//----- nvinfo : EIATTR_MIN_STACK_SIZE
	.align		4
.L_3:
        /*0018*/ 	.byte	0x04, 0x12
        /*001a*/ 	.short	(.L_5 - .L_4)
	.align		4
.L_4:
        /*001c*/ 	.word	index@(_Z3setPbPii)
        /*0020*/ 	.word	0x00000000
.L_5:


//--------------------- .nv.compat                --------------------------
	.section	.nv.compat,"",@"SHT_CUDA_COMPAT_INFO"
	.align	4
        /*0000*/ 	.byte	0x02, 0x09, 0x00, 0x00, 0x02, 0x02, 0x01, 0x00, 0x02, 0x05, 0x05, 0x00, 0x03, 0x07, 0x01, 0x01
        /*0010*/ 	.byte	0x02, 0x03, 0x00, 0x00, 0x02, 0x06, 0x01, 0x00, 0x04, 0x0b, 0x08, 0x00, 0x09, 0x00, 0x00, 0x00
        /*0020*/ 	.byte	0x00, 0x00, 0x00, 0x00


//--------------------- .nv.info._Z3setPbPii      --------------------------
	.section	.nv.info._Z3setPbPii,"",@"SHT_CUDA_INFO"
	.sectionflags	@""
	.align	4


	//----- nvinfo : EIATTR_CUDA_API_VERSION
	.align		4
        /*0000*/ 	.byte	0x04, 0x37
        /*0002*/ 	.short	(.L_7 - .L_6)
.L_6:
        /*0004*/ 	.word	0x00000082


	//----- nvinfo : EIATTR_KPARAM_INFO
	.align		4
.L_7:
        /*0008*/ 	.byte	0x04, 0x17
        /*000a*/ 	.short	(.L_9 - .L_8)
.L_8:
        /*000c*/ 	.word	0x00000000
        /*0010*/ 	.short	0x0002
        /*0012*/ 	.short	0x0010
        /*0014*/ 	.byte	0x00, 0xf0, 0x11, 0x00


	//----- nvinfo : EIATTR_KPARAM_INFO
	.align		4
.L_9:
        /*0018*/ 	.byte	0x04, 0x17
        /*001a*/ 	.short	(.L_11 - .L_10)
.L_10:
        /*001c*/ 	.word	0x00000000
        /*0020*/ 	.short	0x0001
        /*0022*/ 	.short	0x0008
        /*0024*/ 	.byte	0x00, 0xf5, 0x21, 0x00


	//----- nvinfo : EIATTR_KPARAM_INFO
	.align		4
.L_11:
        /*0028*/ 	.byte	0x04, 0x17
        /*002a*/ 	.short	(.L_13 - .L_12)
.L_12:
        /*002c*/ 	.word	0x00000000
        /*0030*/ 	.short	0x0000
        /*0032*/ 	.short	0x0000
        /*0034*/ 	.byte	0x00, 0xf5, 0x21, 0x00


	//----- nvinfo : EIATTR_SPARSE_MMA_MASK
	.align		4
.L_13:
        /*0038*/ 	.byte	0x03, 0x50
        /*003a*/ 	.short	0x0000


	//----- nvinfo : EIATTR_MAXREG_COUNT
	.align		4
        /*003c*/ 	.byte	0x03, 0x1b
        /*003e*/ 	.short	0x00ff


	//----- nvinfo : EIATTR_MERCURY_ISA_VERSION
	.align		4
        /*0040*/ 	.byte	0x03, 0x5f
        /*0042*/ 	.short	0x0101


	//----- nvinfo : EIATTR_VRC_CTA_INIT_COUNT
	.align		4
        /*0044*/ 	.byte	0x02, 0x4a
	.zero		1
	.zero		1


	//----- nvinfo : EIATTR_EXIT_INSTR_OFFSETS
	.align		4
        /*0048*/ 	.byte	0x04, 0x1c
        /*004a*/ 	.short	(.L_15 - .L_14)


	//   ....[0]....
.L_14:
        /*004c*/ 	.word	0x000000b0


	//----- nvinfo : EIATTR_CBANK_PARAM_SIZE
	.align		4
.L_15:
        /*0050*/ 	.byte	0x03, 0x19
        /*0052*/ 	.short	0x0014


	//----- nvinfo : EIATTR_PARAM_CBANK
	.align		4
        /*0054*/ 	.byte	0x04, 0x0a
        /*0056*/ 	.short	(.L_17 - .L_16)
	.align		4
.L_16:
        /*0058*/ 	.word	index@(.nv.constant0._Z3setPbPii)
        /*005c*/ 	.short	0x0380
        /*005e*/ 	.short	0x0014


	//----- nvinfo : EIATTR_SW_WAR
	.align		4
.L_17:
        /*0060*/ 	.byte	0x04, 0x36
        /*0062*/ 	.short	(.L_19 - .L_18)
.L_18:
        /*0064*/ 	.word	0x00000008
.L_19:


//--------------------- .nv.callgraph             --------------------------
	.section	.nv.callgraph,"",@"SHT_CUDA_CALLGRAPH"
	.align	4
	.sectionentsize	8
	.align		4
        /*0000*/ 	.word	0x00000000
	.align		4
        /*0004*/ 	.word	0xffffffff
	.align		4
        /*0008*/ 	.word	0x00000000
	.align		4
        /*000c*/ 	.word	0xfffffffe
	.align		4
        /*0010*/ 	.word	0x00000000
	.align		4
        /*0014*/ 	.word	0xfffffffd
	.align		4
        /*0018*/ 	.word	0x00000000
	.align		4
        /*001c*/ 	.word	0xfffffffc


//--------------------- .text._Z3setPbPii         --------------------------
	.section	.text._Z3setPbPii,"ax",@progbits
	.align	128
        .global         _Z3setPbPii
        .type           _Z3setPbPii,@function
        .size           _Z3setPbPii,(.L_x_1 - _Z3setPbPii)
        .other          _Z3setPbPii,@"STO_CUDA_ENTRY STV_DEFAULT"
_Z3setPbPii:
.text._Z3setPbPii:
[----:B------:R-:W-:Y:S01]  /*0000*/  LDC R1, c[0x0][0x37c] ;  /* 0x0000df00ff017b82 */ /* 0x000fe20000000800 */
[----:B------:R-:W0:Y:S07]  /*0010*/  S2R R5, SR_TID.X ;  /* 0x0000000000057919 */ /* 0x000e2e0000002100 */
[----:B------:R-:W0:Y:S01]  /*0020*/  LDC.64 R2, c[0x0][0x388] ;  /* 0x0000e200ff027b82 */ /* 0x000e220000000a00 */
[----:B------:R-:W1:Y:S01]  /*0030*/  LDCU.64 UR4, c[0x0][0x358] ;  /* 0x00006b00ff0477ac */ /* 0x000e620008000a00 */
[----:B------:R-:W2:Y:S01]  /*0040*/  LDCU.64 UR6, c[0x0][0x380] ;  /* 0x00007000ff0677ac */ /* 0x000ea20008000a00 */
[----:B0-----:R-:W-:-:S06]  /*0050*/  IMAD.WIDE.U32 R2, R5, 0x4, R2 ;  /* 0x0000000405027825 */ /* 0x001fcc00078e0002 */
[----:B-1----:R-:W2:Y:S01]  /*0060*/  LDG.E R2, desc[UR4][R2.64] ;  /* 0x0000000402027981 */ /* 0x002ea2000c1e1900 */
[----:B------:R-:W-:Y:S01]  /*0070*/  HFMA2 R0, -RZ, RZ, 0, 5.9604644775390625e-08 ;  /* 0x00000001ff007431 */ /* 0x000fe200000001ff */
[----:B--2---:R-:W-:-:S04]  /*0080*/  IADD3 R4, P0, PT, R2, UR6, RZ ;  /* 0x0000000602047c10 */ /* 0x004fc8000ff1e0ff */
[----:B------:R-:W-:-:S05]  /*0090*/  LEA.HI.X.SX32 R5, R2, UR7, 0x1, P0 ;  /* 0x0000000702057c11 */ /* 0x000fca00080f0eff */
[----:B------:R-:W-:Y:S01]  /*00a0*/  STG.E.U8 desc[UR4][R4.64], R0 ;  /* 0x0000000004007986 */ /* 0x000fe2000c101104 */
[----:B------:R-:W-:Y:S05]  /*00b0*/  EXIT ;  /* 0x000000000000794d */ /* 0x000fea0003800000 */
.L_x_0:
[----:B------:R-:W-:-:S00]  /*00c0*/  BRA `(.L_x_0) ;  /* 0xfffffffc00fc7947 */ /* 0x000fc0000383ffff */
[----:B------:R-:W-:-:S00]  /*00d0*/  NOP ;  /* 0x0000000000007918 */ /* 0x000fc00000000000 */
        /* <DEDUP_REMOVED lines=10> */
.L_x_1:


//--------------------- .nv.shared.reserved.0     --------------------------
	.section	.nv.shared.reserved.0,"aw",@nobits
	.weak		__nv_reservedSMEM_offset_0_alias
	.size		__nv_reservedSMEM_offset_0_alias, 0, 64
	.other		__nv_reservedSMEM_offset_0_alias,@"STO_CUDA_RESERVED_SHARED STV_DEFAULT"
__nv_reservedSMEM_offset_0_alias:
	.zero		0
	.zero		64


//--------------------- .nv.constant0._Z3setPbPii --------------------------
	.section	.nv.constant0._Z3setPbPii,"a",@progbits
	.sectionflags	@""
	.align	4
.nv.constant0._Z3setPbPii:
	.zero		916


//--------------------- SYMBOLS --------------------------

	.type		.nv.reservedSmem.offset0,@object
	.size		.nv.reservedSmem.offset0,0x4
